	.headerflags	@"EF_CUDA_TEXMODE_UNIFIED EF_CUDA_64BIT_ADDRESS EF_CUDA_ACCELERATORS EF_CUDA_SM90 EF_CUDA_VIRTUAL_SM(EF_CUDA_SM90)"
	.elftype	@"ET_EXEC"


//--------------------- .nv.info                  --------------------------
	.section	.nv.info,"",@"SHT_CUDA_INFO"
	.align	4


	//----- nvinfo : EIATTR_REGCOUNT
	.align		4
        /*0000*/ 	.byte	0x04, 0x2f
        /*0002*/ 	.short	(.L_1 - .L_0)
	.align		4
.L_0:
        /*0004*/ 	.word	index@(triton_poi_fused_cat_3)
        /*0008*/ 	.word	0x00000016


	//----- nvinfo : EIATTR_MIN_STACK_SIZE
	.align		4
.L_1:
        /*000c*/ 	.byte	0x04, 0x12
        /*000e*/ 	.short	(.L_3 - .L_2)
	.align		4
.L_2:
        /*0010*/ 	.word	index@(triton_poi_fused_cat_3)
        /*0014*/ 	.word	0x00000000


	//----- nvinfo : EIATTR_FRAME_SIZE
	.align		4
.L_3:
        /*0018*/ 	.byte	0x04, 0x11
        /*001a*/ 	.short	(.L_5 - .L_4)
	.align		4
.L_4:
        /*001c*/ 	.word	index@(triton_poi_fused_cat_3)
        /*0020*/ 	.word	0x00000000


	//----- nvinfo : EIATTR_MIN_STACK_SIZE
	.align		4
.L_5:
        /*0024*/ 	.byte	0x04, 0x12
        /*0026*/ 	.short	(.L_7 - .L_6)
	.align		4
.L_6:
        /*0028*/ 	.word	index@(triton_poi_fused_cat_3)
        /*002c*/ 	.word	0x00000000
.L_7:


//--------------------- .nv.info.triton_poi_fused_cat_3 --------------------------
	.section	.nv.info.triton_poi_fused_cat_3,"",@"SHT_CUDA_INFO"
	.sectionflags	@""
	.align	4


	//----- nvinfo : EIATTR_CUDA_API_VERSION
	.align		4
        /*0000*/ 	.byte	0x04, 0x37
        /*0002*/ 	.short	(.L_9 - .L_8)
.L_8:
        /*0004*/ 	.word	0x0000007c


	//----- nvinfo : EIATTR_KPARAM_INFO
	.align		4
.L_9:
        /*0008*/ 	.byte	0x04, 0x17
        /*000a*/ 	.short	(.L_11 - .L_10)
.L_10:
        /*000c*/ 	.word	0x00000000
        /*0010*/ 	.short	0x0002
        /*0012*/ 	.short	0x0010
        /*0014*/ 	.byte	0x00, 0xf0, 0x11, 0x00


	//----- nvinfo : EIATTR_KPARAM_INFO
	.align		4
.L_11:
        /*0018*/ 	.byte	0x04, 0x17
        /*001a*/ 	.short	(.L_13 - .L_12)
.L_12:
        /*001c*/ 	.word	0x00000000
        /*0020*/ 	.short	0x0001
        /*0022*/ 	.short	0x0008
        /*0024*/ 	.byte	0x00, 0xf4, 0x21, 0x00


	//----- nvinfo : EIATTR_KPARAM_INFO
	.align		4
.L_13:
        /*0028*/ 	.byte	0x04, 0x17
        /*002a*/ 	.short	(.L_15 - .L_14)
.L_14:
        /*002c*/ 	.word	0x00000000
        /*0030*/ 	.short	0x0000
        /*0032*/ 	.short	0x0000
        /*0034*/ 	.byte	0x00, 0xf4, 0x21, 0x00


	//----- nvinfo : EIATTR_SPARSE_MMA_MASK
	.align		4
.L_15:
        /*0038*/ 	.byte	0x03, 0x50
        /*003a*/ 	.short	0x0000


	//----- nvinfo : EIATTR_MAXREG_COUNT
	.align		4
        /*003c*/ 	.byte	0x03, 0x1b
        /*003e*/ 	.short	0x00ff


	//----- nvinfo : EIATTR_EXIT_INSTR_OFFSETS
	.align		4
        /*0040*/ 	.byte	0x04, 0x1c
        /*0042*/ 	.short	(.L_17 - .L_16)


	//   ....[0]....
.L_16:
        /*0044*/ 	.word	0x00000420


	//   ....[1]....
        /*0048*/ 	.word	0x00000440


	//----- nvinfo : EIATTR_REQNTID
	.align		4
.L_17:
        /*004c*/ 	.byte	0x04, 0x10
        /*004e*/ 	.short	(.L_19 - .L_18)
.L_18:
        /*0050*/ 	.word	0x00000080
        /*0054*/ 	.word	0x00000001
        /*0058*/ 	.word	0x00000001


	//----- nvinfo : EIATTR_CBANK_PARAM_SIZE
	.align		4
.L_19:
        /*005c*/ 	.byte	0x03, 0x19
        /*005e*/ 	.short	0x0014


	//----- nvinfo : EIATTR_PARAM_CBANK
	.align		4
        /*0060*/ 	.byte	0x04, 0x0a
        /*0062*/ 	.short	(.L_21 - .L_20)
	.align		4
.L_20:
        /*0064*/ 	.word	index@(.nv.constant0.triton_poi_fused_cat_3)
        /*0068*/ 	.short	0x0210
        /*006a*/ 	.short	0x0014


	//----- nvinfo : EIATTR_SW_WAR
	.align		4
.L_21:
        /*006c*/ 	.byte	0x04, 0x36
        /*006e*/ 	.short	(.L_23 - .L_22)
.L_22:
        /*0070*/ 	.word	0x00000008
.L_23:


//--------------------- .nv.callgraph             --------------------------
	.section	.nv.callgraph,"",@"SHT_CUDA_CALLGRAPH"
	.align	4
	.sectionentsize	8
	.align		4
        /*0000*/ 	.word	0x00000000
	.align		4
        /*0004*/ 	.word	0xffffffff
	.align		4
        /*0008*/ 	.word	0x00000000
	.align		4
        /*000c*/ 	.word	0xfffffffe
	.align		4
        /*0010*/ 	.word	0x00000000
	.align		4
        /*0014*/ 	.word	0xfffffffd
	.align		4
        /*0018*/ 	.word	0x00000000
	.align		4
        /*001c*/ 	.word	0xfffffffc


//--------------------- .text.triton_poi_fused_cat_3 --------------------------
	.section	.text.triton_poi_fused_cat_3,"ax",@progbits
	.align	128
        .global         triton_poi_fused_cat_3
        .type           triton_poi_fused_cat_3,@function
        .size           triton_poi_fused_cat_3,(.L_x_1 - triton_poi_fused_cat_3)
        .other          triton_poi_fused_cat_3,@"STO_CUDA_ENTRY STV_DEFAULT"
triton_poi_fused_cat_3:
.text.triton_poi_fused_cat_3:
[----:B------:R-:W0:Y:S02]  /*0000*/  LDC R1, c[0x0][0x28] ;  /* 0x00000a00ff017b82 */ /* 0x000e240000000800 */
[----:B------:R-:W1:Y:S01]  /*0010*/  S2R R0, SR_TID.X ;  /* 0x0000000000007919 */ /* 0x000e620000002100 */
[----:B------:R-:W-:Y:S01]  /*0020*/  CS2R R12, SRZ ;  /* 0x00000000000c7805 */ /* 0x000fe2000001ff00 */
[----:B------:R-:W-:Y:S01]  /*0030*/  ULDC.64 UR4, c[0x0][0x208] ;  /* 0x0000820000047ab9 */ /* 0x000fe20000000a00 */
[----:B------:R-:W2:Y:S01]  /*0040*/  S2R R7, SR_CTAID.X ;  /* 0x0000000000077919 */ /* 0x000ea20000002500 */
[----:B-1----:R-:W-:-:S05]  /*0050*/  LOP3.LUT R0, R0, 0x7f, RZ, 0xc0, !PT ;  /* 0x0000007f00007812 */ /* 0x002fca00078ec0ff */
[----:B--2---:R-:W-:Y:S01]  /*0060*/  IMAD R0, R7, 0x80, R0 ;  /* 0x0000008007007824 */ /* 0x004fe200078e0200 */
[----:B------:R-:W-:-:S04]  /*0070*/  SHF.R.S32.HI R7, RZ, 0x18, R7 ;  /* 0x00000018ff077819 */ /* 0x000fc80000011407 */
[----:B------:R-:W-:Y:S02]  /*0080*/  SHF.R.S32.HI R3, RZ, 0x1f, R0 ;  /* 0x0000001fff037819 */ /* 0x000fe40000011400 */
[----:B------:R-:W-:Y:S02]  /*0090*/  SGXT R7, R7, 0x1 ;  /* 0x000000010707781a */ /* 0x000fe40000000200 */
[-C--:B------:R-:W-:Y:S02]  /*00a0*/  LEA.HI R4, R3, R0.reuse, RZ, 0x4 ;  /* 0x0000000003047211 */ /* 0x080fe400078f20ff */
[----:B------:R-:W1:Y:S01]  /*00b0*/  LDC.64 R2, c[0x0][0x210] ;  /* 0x00008400ff027b82 */ /* 0x000e620000000a00 */
[----:B------:R-:W-:Y:S02]  /*00c0*/  LEA.HI R7, R7, R0, RZ, 0x5 ;  /* 0x0000000007077211 */ /* 0x000fe400078f28ff */
[----:B------:R-:W-:-:S03]  /*00d0*/  SHF.R.S32.HI R5, RZ, 0x4, R4 ;  /* 0x00000004ff057819 */ /* 0x000fc60000011404 */
[----:B------:R-:W-:Y:S01]  /*00e0*/  IMAD.SHL.U32 R7, R7, 0x2, RZ ;  /* 0x0000000207077824 */ /* 0x000fe200078e00ff */
[----:B------:R-:W-:-:S04]  /*00f0*/  LEA.HI R6, R4, R5, RZ, 0x1 ;  /* 0x0000000504067211 */ /* 0x000fc800078f08ff */
[----:B------:R-:W-:Y:S02]  /*0100*/  LOP3.LUT R6, R6, 0xfffffffe, RZ, 0xc0, !PT ;  /* 0xfffffffe06067812 */ /* 0x000fe400078ec0ff */
[----:B------:R-:W-:-:S03]  /*0110*/  LOP3.LUT R7, R7, 0xffffffc0, RZ, 0xc0, !PT ;  /* 0xffffffc007077812 */ /* 0x000fc600078ec0ff */
[----:B------:R-:W-:Y:S01]  /*0120*/  IMAD.IADD R10, R5, 0x1, -R6 ;  /* 0x00000001050a7824 */ /* 0x000fe200078e0a06 */
[----:B------:R-:W-:-:S04]  /*0130*/  LOP3.LUT R5, R4, 0xfffffff0, RZ, 0xc0, !PT ;  /* 0xfffffff004057812 */ /* 0x000fc800078ec0ff */
[----:B------:R-:W-:Y:S02]  /*0140*/  ISETP.GE.AND P1, PT, R10, 0x1, PT ;  /* 0x000000010a00780c */ /* 0x000fe40003f26270 */
[----:B------:R-:W-:Y:S02]  /*0150*/  IADD3 R11, R7, R0, -R5 ;  /* 0x00000000070b7210 */ /* 0x000fe40007ffe805 */
[----:B------:R-:W-:-:S03]  /*0160*/  ISETP.LT.AND P3, PT, R0, 0x80, !P1 ;  /* 0x000000800000780c */ /* 0x000fc60004f61270 */
[----:B-1----:R-:W-:-:S04]  /*0170*/  IMAD.WIDE R4, R11, 0x4, R2 ;  /* 0x000000040b047825 */ /* 0x002fc800078e0202 */
[----:B------:R-:W-:-:S06]  /*0180*/  VIADD R7, R11, 0x10 ;  /* 0x000000100b077836 */ /* 0x000fcc0000000000 */
[----:B------:R-:W2:Y:S01]  /*0190*/  @P3 LDG.E.EL R12, desc[UR4][R4.64] ;  /* 0x00000004040c3981 */ /* 0x000ea2000c2e1900 */
[----:B------:R-:W-:Y:S01]  /*01a0*/  IMAD.WIDE R6, R7, 0x4, R2 ;  /* 0x0000000407067825 */ /* 0x000fe200078e0202 */
[----:B------:R-:W-:-:S03]  /*01b0*/  CS2R R14, SRZ ;  /* 0x00000000000e7805 */ /* 0x000fc6000001ff00 */
[----:B------:R-:W-:Y:S01]  /*01c0*/  VIADD R9, R11, 0x20 ;  /* 0x000000200b097836 */ /* 0x000fe20000000000 */
[----:B------:R-:W3:Y:S03]  /*01d0*/  @P3 LDG.E.EL R13, desc[UR4][R6.64] ;  /* 0x00000004060d3981 */ /* 0x000ee6000c2e1900 */
[----:B------:R-:W-:-:S05]  /*01e0*/  IMAD.WIDE R8, R9, 0x4, R2 ;  /* 0x0000000409087825 */ /* 0x000fca00078e0202 */
[----:B------:R-:W4:Y:S01]  /*01f0*/  @P3 LDG.E.EL R14, desc[UR4][R8.64] ;  /* 0x00000004080e3981 */ /* 0x000f22000c2e1900 */
[----:B------:R-:W-:Y:S01]  /*0200*/  ISETP.GE.AND P0, PT, R0, 0x80, PT ;  /* 0x000000800000780c */ /* 0x000fe20003f06270 */
[----:B------:R-:W-:Y:S01]  /*0210*/  VIADD R11, R11, 0x30 ;  /* 0x000000300b0b7836 */ /* 0x000fe20000000000 */
[----:B------:R-:W-:Y:S02]  /*0220*/  CS2R R16, SRZ ;  /* 0x0000000000107805 */ /* 0x000fe4000001ff00 */
[----:B------:R-:W-:Y:S01]  /*0230*/  ISETP.GT.AND P2, PT, R10, RZ, !P0 ;  /* 0x000000ff0a00720c */ /* 0x000fe20004744270 */
[----:B------:R-:W-:Y:S01]  /*0240*/  IMAD.WIDE R10, R11, 0x4, R2 ;  /* 0x000000040b0a7825 */ /* 0x000fe200078e0202 */
[----:B------:R-:W-:-:S04]  /*0250*/  CS2R R18, SRZ ;  /* 0x0000000000127805 */ /* 0x000fc8000001ff00 */
[----:B------:R-:W5:Y:S07]  /*0260*/  @P3 LDG.E.EL R15, desc[UR4][R10.64] ;  /* 0x000000040a0f3981 */ /* 0x000f6e000c2e1900 */
[----:B------:R-:W5:Y:S04]  /*0270*/  @P2 LDG.E.EL R16, desc[UR4][R4.64] ;  /* 0x0000000404102981 */ /* 0x000f68000c2e1900 */
[----:B------:R-:W5:Y:S04]  /*0280*/  @P2 LDG.E.EL R17, desc[UR4][R6.64] ;  /* 0x0000000406112981 */ /* 0x000f68000c2e1900 */
[----:B------:R-:W5:Y:S04]  /*0290*/  @P2 LDG.E.EL R18, desc[UR4][R8.64] ;  /* 0x0000000408122981 */ /* 0x000f68000c2e1900 */
[----:B------:R-:W5:Y:S01]  /*02a0*/  @P2 LDG.E.EL R19, desc[UR4][R10.64] ;  /* 0x000000040a132981 */ /* 0x000f62000c2e1900 */
[----:B--2---:R-:W-:-:S04]  /*02b0*/  SEL R12, R12, RZ, P3 ;  /* 0x000000ff0c0c7207 */ /* 0x004fc80001800000 */
[----:B------:R-:W-:Y:S02]  /*02c0*/  FSETP.NAN.AND P5, PT, R12, R12, PT ;  /* 0x0000000c0c00720b */ /* 0x000fe40003fa8000 */
[----:B---3--:R-:W-:-:S04]  /*02d0*/  SEL R13, R13, RZ, P3 ;  /* 0x000000ff0d0d7207 */ /* 0x008fc80001800000 */
[----:B------:R-:W-:Y:S02]  /*02e0*/  FSETP.GT.AND P4, PT, R12, R13, PT ;  /* 0x0000000d0c00720b */ /* 0x000fe40003f84000 */
[----:B----4-:R-:W-:-:S05]  /*02f0*/  SEL R3, R14, RZ, P3 ;  /* 0x000000ff0e037207 */ /* 0x010fca0001800000 */
[----:B------:R-:W-:-:S04]  /*0300*/  @!P5 FSEL R12, R12, R13, P4 ;  /* 0x0000000d0c0cd208 */ /* 0x000fc80002000000 */
[C---:B------:R-:W-:Y:S02]  /*0310*/  FSETP.GT.AND P4, PT, R12.reuse, R3, PT ;  /* 0x000000030c00720b */ /* 0x040fe40003f84000 */
[----:B------:R-:W-:Y:S02]  /*0320*/  FSETP.NAN.AND P5, PT, R12, R12, PT ;  /* 0x0000000c0c00720b */ /* 0x000fe40003fa8000 */
[----:B-----5:R-:W-:Y:S02]  /*0330*/  SEL R15, R15, RZ, P3 ;  /* 0x000000ff0f0f7207 */ /* 0x020fe40001800000 */
[----:B------:R-:W-:-:S07]  /*0340*/  SEL R16, R16, RZ, P2 ;  /* 0x000000ff10107207 */ /* 0x000fce0001000000 */
[----:B------:R-:W-:Y:S02]  /*0350*/  @!P4 FSEL R12, R12, R3, P5 ;  /* 0x000000030c0cc208 */ /* 0x000fe40002800000 */
[----:B------:R-:W1:Y:S01]  /*0360*/  LDC.64 R2, c[0x0][0x218] ;  /* 0x00008600ff027b82 */ /* 0x000e620000000a00 */
[----:B------:R-:W-:Y:S02]  /*0370*/  SEL R17, R17, RZ, P2 ;  /* 0x000000ff11117207 */ /* 0x000fe40001000000 */
[----:B------:R-:W-:Y:S02]  /*0380*/  FSETP.GT.AND P3, PT, R12, R15, PT ;  /* 0x0000000f0c00720b */ /* 0x000fe40003f64000 */
[----:B------:R-:W-:Y:S01]  /*0390*/  SEL R18, R18, RZ, P2 ;  /* 0x000000ff12127207 */ /* 0x000fe20001000000 */
[----:B------:R-:W-:Y:S01]  /*03a0*/  FADD R17, R16, R17 ;  /* 0x0000001110117221 */ /* 0x000fe20000000000 */
[----:B------:R-:W-:-:S03]  /*03b0*/  SEL R19, R19, RZ, P2 ;  /* 0x000000ff13137207 */ /* 0x000fc60001000000 */
[----:B------:R-:W-:Y:S01]  /*03c0*/  FADD R18, R17, R18 ;  /* 0x0000001211127221 */ /* 0x000fe20000000000 */
[----:B------:R-:W-:-:S03]  /*03d0*/  FSETP.NAN.AND P2, PT, R12, R12, PT ;  /* 0x0000000c0c00720b */ /* 0x000fc60003f48000 */
[----:B------:R-:W-:Y:S02]  /*03e0*/  FADD R19, R18, R19 ;  /* 0x0000001312137221 */ /* 0x000fe40000000000 */
[----:B------:R-:W-:Y:S02]  /*03f0*/  @!P3 FSEL R12, R12, R15, P2 ;  /* 0x0000000f0c0cb208 */ /* 0x000fe40001000000 */
[----:B------:R-:W-:Y:S01]  /*0400*/  @P1 FMUL R12, R19, 0.25 ;  /* 0x3e800000130c1820 */ /* 0x000fe20000400000 */
[----:B-1----:R-:W-:Y:S01]  /*0410*/  IMAD.WIDE R2, R0, 0x4, R2 ;  /* 0x0000000400027825 */ /* 0x002fe200078e0202 */
[----:B------:R-:W-:Y:S06]  /*0420*/  @P0 EXIT ;  /* 0x000000000000094d */ /* 0x000fec0003800000 */
[----:B------:R-:W-:Y:S01]  /*0430*/  STG.E desc[UR4][R2.64], R12 ;  /* 0x0000000c02007986 */ /* 0x000fe2000c101904 */
[----:B------:R-:W-:Y:S05]  /*0440*/  EXIT ;  /* 0x000000000000794d */ /* 0x000fea0003800000 */
.L_x_0:
[----:B------:R-:W-:-:S00]  /*0450*/  BRA `(.L_x_0) ;  /* 0xfffffffc00fc7947 */ /* 0x000fc0000383ffff */
[----:B------:R-:W-:-:S00]  /*0460*/  NOP ;  /* 0x0000000000007918 */ /* 0x000fc00000000000 */
        /* <DEDUP_REMOVED lines=9> */
.L_x_1:


//--------------------- .nv.constant0.triton_poi_fused_cat_3 --------------------------
	.section	.nv.constant0.triton_poi_fused_cat_3,"a",@progbits
	.sectionflags	@""
	.align	4
.nv.constant0.triton_poi_fused_cat_3:
	.zero		548
